//
// Generated by NVIDIA NVVM Compiler
//
// Compiler Build ID: CL-36424714
// Cuda compilation tools, release 13.0, V13.0.88
// Based on NVVM 20.0.0
//

.version 9.0
.target sm_100
.address_size 64

	// .globl	_Z3addPdS_S_S_i
.extern .func  (.param .b32 func_retval0) vprintf
(
	.param .b64 vprintf_param_0,
	.param .b64 vprintf_param_1
)
;
.global .align 1 .b8 $str[33] = {79, 110, 32, 103, 112, 117, 32, 37, 100, 44, 32, 37, 102, 32, 42, 32, 37, 102, 32, 42, 32, 57, 57, 57, 57, 32, 61, 32, 37, 102, 32, 10};
.extern .shared .align 16 .b8 shared_num[];
.global .align 1 .b8 $str$1[45] = {79, 110, 32, 71, 80, 85, 32, 37, 100, 44, 32, 98, 108, 111, 99, 107, 73, 100, 120, 46, 120, 32, 61, 32, 37, 100, 44, 32, 115, 104, 97, 114, 101, 100, 95, 110, 117, 109, 32, 61, 32, 37, 102, 10};

.visible .entry _Z3addPdS_S_S_i(
	.param .u64 .ptr .align 1 _Z3addPdS_S_S_i_param_0,
	.param .u64 .ptr .align 1 _Z3addPdS_S_S_i_param_1,
	.param .u64 .ptr .align 1 _Z3addPdS_S_S_i_param_2,
	.param .u64 .ptr .align 1 _Z3addPdS_S_S_i_param_3,
	.param .u32 _Z3addPdS_S_S_i_param_4
)
{
	.local .align 16 .b8 	__local_depot0[32];
	.reg .b64 	%SP;
	.reg .b64 	%SPL;
	.reg .pred 	%p<8>;
	.reg .b32 	%r<37>;
	.reg .b32 	%f<5>;
	.reg .b64 	%rd<25>;
	.reg .b64 	%fd<104>;

	mov.u64 	%SPL, __local_depot0;
	cvta.local.u64 	%SP, %SPL;
	ld.param.u64 	%rd5, [_Z3addPdS_S_S_i_param_0];
	ld.param.u64 	%rd6, [_Z3addPdS_S_S_i_param_1];
	ld.param.u64 	%rd7, [_Z3addPdS_S_S_i_param_2];
	ld.param.u64 	%rd8, [_Z3addPdS_S_S_i_param_3];
	ld.param.u32 	%r8, [_Z3addPdS_S_S_i_param_4];
	add.u64 	%rd9, %SP, 0;
	add.u64 	%rd1, %SPL, 0;
	mov.u32 	%r1, %ctaid.x;
	mov.u32 	%r9, %ntid.x;
	mov.u32 	%r2, %tid.x;
	mad.lo.s32 	%r3, %r1, %r9, %r2;
	setp.ge.s32 	%p1, %r3, %r8;
	@%p1 bra 	$L__BB0_7;
	cvta.to.global.u64 	%rd10, %rd5;
	cvta.to.global.u64 	%rd11, %rd6;
	cvta.to.global.u64 	%rd12, %rd7;
	mul.wide.s32 	%rd13, %r3, 8;
	add.s64 	%rd2, %rd10, %rd13;
	add.s64 	%rd3, %rd11, %rd13;
	add.s64 	%rd4, %rd12, %rd13;
	mov.b32 	%r35, 0;
$L__BB0_2:
	cvt.rn.f64.u32 	%fd1, %r35;
	mov.f64 	%fd103, 0d0000000000000000;
	mov.b32 	%r36, 15;
$L__BB0_3:
	ld.global.f64 	%fd6, [%rd2];
	ld.global.f64 	%fd7, [%rd3];
	mul.f64 	%fd8, %fd6, %fd7;
	mul.f64 	%fd9, %fd8, %fd103;
	mul.f64 	%fd10, %fd9, %fd1;
	st.global.f64 	[%rd4], %fd10;
	add.s32 	%r12, %r36, -14;
	ld.global.f64 	%fd11, [%rd2];
	ld.global.f64 	%fd12, [%rd3];
	mul.f64 	%fd13, %fd11, %fd12;
	cvt.rn.f64.u32 	%fd14, %r12;
	mul.f64 	%fd15, %fd13, %fd14;
	mul.f64 	%fd16, %fd15, %fd1;
	st.global.f64 	[%rd4], %fd16;
	add.s32 	%r13, %r36, -13;
	ld.global.f64 	%fd17, [%rd2];
	ld.global.f64 	%fd18, [%rd3];
	mul.f64 	%fd19, %fd17, %fd18;
	cvt.rn.f64.u32 	%fd20, %r13;
	mul.f64 	%fd21, %fd19, %fd20;
	mul.f64 	%fd22, %fd21, %fd1;
	st.global.f64 	[%rd4], %fd22;
	add.s32 	%r14, %r36, -12;
	ld.global.f64 	%fd23, [%rd2];
	ld.global.f64 	%fd24, [%rd3];
	mul.f64 	%fd25, %fd23, %fd24;
	cvt.rn.f64.u32 	%fd26, %r14;
	mul.f64 	%fd27, %fd25, %fd26;
	mul.f64 	%fd28, %fd27, %fd1;
	st.global.f64 	[%rd4], %fd28;
	add.s32 	%r15, %r36, -11;
	ld.global.f64 	%fd29, [%rd2];
	ld.global.f64 	%fd30, [%rd3];
	mul.f64 	%fd31, %fd29, %fd30;
	cvt.rn.f64.u32 	%fd32, %r15;
	mul.f64 	%fd33, %fd31, %fd32;
	mul.f64 	%fd34, %fd33, %fd1;
	st.global.f64 	[%rd4], %fd34;
	add.s32 	%r16, %r36, -10;
	ld.global.f64 	%fd35, [%rd2];
	ld.global.f64 	%fd36, [%rd3];
	mul.f64 	%fd37, %fd35, %fd36;
	cvt.rn.f64.u32 	%fd38, %r16;
	mul.f64 	%fd39, %fd37, %fd38;
	mul.f64 	%fd40, %fd39, %fd1;
	st.global.f64 	[%rd4], %fd40;
	add.s32 	%r17, %r36, -9;
	ld.global.f64 	%fd41, [%rd2];
	ld.global.f64 	%fd42, [%rd3];
	mul.f64 	%fd43, %fd41, %fd42;
	cvt.rn.f64.u32 	%fd44, %r17;
	mul.f64 	%fd45, %fd43, %fd44;
	mul.f64 	%fd46, %fd45, %fd1;
	st.global.f64 	[%rd4], %fd46;
	add.s32 	%r18, %r36, -8;
	ld.global.f64 	%fd47, [%rd2];
	ld.global.f64 	%fd48, [%rd3];
	mul.f64 	%fd49, %fd47, %fd48;
	cvt.rn.f64.u32 	%fd50, %r18;
	mul.f64 	%fd51, %fd49, %fd50;
	mul.f64 	%fd52, %fd51, %fd1;
	st.global.f64 	[%rd4], %fd52;
	add.s32 	%r19, %r36, -7;
	ld.global.f64 	%fd53, [%rd2];
	ld.global.f64 	%fd54, [%rd3];
	mul.f64 	%fd55, %fd53, %fd54;
	cvt.rn.f64.u32 	%fd56, %r19;
	mul.f64 	%fd57, %fd55, %fd56;
	mul.f64 	%fd58, %fd57, %fd1;
	st.global.f64 	[%rd4], %fd58;
	add.s32 	%r20, %r36, -6;
	ld.global.f64 	%fd59, [%rd2];
	ld.global.f64 	%fd60, [%rd3];
	mul.f64 	%fd61, %fd59, %fd60;
	cvt.rn.f64.u32 	%fd62, %r20;
	mul.f64 	%fd63, %fd61, %fd62;
	mul.f64 	%fd64, %fd63, %fd1;
	st.global.f64 	[%rd4], %fd64;
	add.s32 	%r21, %r36, -5;
	ld.global.f64 	%fd65, [%rd2];
	ld.global.f64 	%fd66, [%rd3];
	mul.f64 	%fd67, %fd65, %fd66;
	cvt.rn.f64.u32 	%fd68, %r21;
	mul.f64 	%fd69, %fd67, %fd68;
	mul.f64 	%fd70, %fd69, %fd1;
	st.global.f64 	[%rd4], %fd70;
	add.s32 	%r22, %r36, -4;
	ld.global.f64 	%fd71, [%rd2];
	ld.global.f64 	%fd72, [%rd3];
	mul.f64 	%fd73, %fd71, %fd72;
	cvt.rn.f64.u32 	%fd74, %r22;
	mul.f64 	%fd75, %fd73, %fd74;
	mul.f64 	%fd76, %fd75, %fd1;
	st.global.f64 	[%rd4], %fd76;
	add.s32 	%r23, %r36, -3;
	ld.global.f64 	%fd77, [%rd2];
	ld.global.f64 	%fd78, [%rd3];
	mul.f64 	%fd79, %fd77, %fd78;
	cvt.rn.f64.u32 	%fd80, %r23;
	mul.f64 	%fd81, %fd79, %fd80;
	mul.f64 	%fd82, %fd81, %fd1;
	st.global.f64 	[%rd4], %fd82;
	add.s32 	%r24, %r36, -2;
	ld.global.f64 	%fd83, [%rd2];
	ld.global.f64 	%fd84, [%rd3];
	mul.f64 	%fd85, %fd83, %fd84;
	cvt.rn.f64.u32 	%fd86, %r24;
	mul.f64 	%fd87, %fd85, %fd86;
	mul.f64 	%fd88, %fd87, %fd1;
	st.global.f64 	[%rd4], %fd88;
	add.s32 	%r25, %r36, -1;
	ld.global.f64 	%fd89, [%rd2];
	ld.global.f64 	%fd90, [%rd3];
	mul.f64 	%fd91, %fd89, %fd90;
	cvt.rn.f64.u32 	%fd92, %r25;
	mul.f64 	%fd93, %fd91, %fd92;
	mul.f64 	%fd94, %fd93, %fd1;
	st.global.f64 	[%rd4], %fd94;
	ld.global.f64 	%fd95, [%rd2];
	ld.global.f64 	%fd96, [%rd3];
	mul.f64 	%fd97, %fd95, %fd96;
	cvt.rn.f64.u32 	%fd98, %r36;
	mul.f64 	%fd99, %fd97, %fd98;
	mul.f64 	%fd3, %fd99, %fd1;
	st.global.f64 	[%rd4], %fd3;
	add.f64 	%fd103, %fd103, 0d4030000000000000;
	add.s32 	%r36, %r36, 16;
	setp.ne.s32 	%p2, %r36, 10015;
	@%p2 bra 	$L__BB0_3;
	add.s32 	%r35, %r35, 1;
	setp.ne.s32 	%p3, %r35, 10;
	@%p3 bra 	$L__BB0_2;
	mad.lo.s32 	%r26, %r3, 989560465, 3435968;
	shf.l.wrap.b32 	%r27, %r26, %r26, 28;
	setp.gt.u32 	%p4, %r27, 429496;
	@%p4 bra 	$L__BB0_7;
	ld.global.f64 	%fd100, [%rd2];
	ld.global.f64 	%fd101, [%rd3];
	st.local.u32 	[%rd1], %r3;
	st.local.f64 	[%rd1+8], %fd100;
	st.local.v2.f64 	[%rd1+16], {%fd101, %fd3};
	mov.u64 	%rd14, $str;
	cvta.global.u64 	%rd15, %rd14;
	{ // callseq 0, 0
	.param .b64 param0;
	st.param.b64 	[param0], %rd15;
	.param .b64 param1;
	st.param.b64 	[param1], %rd9;
	.param .b32 retval0;
	call.uni (retval0), 
	vprintf, 
	(
	param0, 
	param1
	);
	ld.param.b32 	%r28, [retval0];
	} // callseq 0
$L__BB0_7:
	bar.sync 	0;
	cvt.rn.f32.u32 	%f1, %r1;
	setp.eq.s32 	%p5, %r2, 0;
	selp.f32 	%f2, %f1, 0f38D1B717, %p5;
	atom.shared.add.f32 	%f3, [shared_num], %f2;
	bar.sync 	0;
	mad.lo.s32 	%r30, %r3, 989560465, 3435968;
	shf.l.wrap.b32 	%r31, %r30, %r30, 28;
	setp.gt.u32 	%p6, %r31, 429496;
	@%p6 bra 	$L__BB0_9;
	st.local.v2.u32 	[%rd1], {%r3, %r1};
	mov.u32 	%r32, shared_num;
	cvt.u64.u32 	%rd17, %r32;
	cvta.shared.u64 	%rd18, %rd17;
	st.local.u64 	[%rd1+8], %rd18;
	mov.u64 	%rd19, $str$1;
	cvta.global.u64 	%rd20, %rd19;
	{ // callseq 1, 0
	.param .b64 param0;
	st.param.b64 	[param0], %rd20;
	.param .b64 param1;
	st.param.b64 	[param1], %rd9;
	.param .b32 retval0;
	call.uni (retval0), 
	vprintf, 
	(
	param0, 
	param1
	);
	ld.param.b32 	%r33, [retval0];
	} // callseq 1
$L__BB0_9:
	setp.ne.s32 	%p7, %r2, 0;
	bar.sync 	0;
	@%p7 bra 	$L__BB0_11;
	ld.shared.f32 	%f4, [shared_num];
	cvt.f64.f32 	%fd102, %f4;
	cvta.to.global.u64 	%rd22, %rd8;
	mul.wide.u32 	%rd23, %r1, 8;
	add.s64 	%rd24, %rd22, %rd23;
	st.global.f64 	[%rd24], %fd102;
$L__BB0_11:
	ret;

}


// ===== COMPILED SASS (sm_100) =====

	.target	sm_100

	.elftype	@"ET_EXEC"


//--------------------- .note.nv.tkinfo           --------------------------
	.section	.note.nv.tkinfo,"",@"SHT_NOTE"
	.sectionflags	@"SHF_NOTE_NV_TKINFO"
	.tkinfo
        /*0018*/ 	.word	0x00000002
        /*0030*/ 	.string	""
        /*0030*/ 	.string	"ptxas"
        /*0030*/ 	.string	"Cuda compilation tools, release 13.0, V13.0.88"
        /*0030*/ 	.string	"Build cuda_13.0.r13.0/compiler.36424714_0"
        /*0030*/ 	.string	"-arch sm_100 -m 64 "



//--------------------- .note.nv.cuinfo           --------------------------
	.section	.note.nv.cuinfo,"",@"SHT_NOTE"
	.sectionflags	@"SHF_NOTE_NV_CUINFO"
        /*0018*/ 	.short	0x0002
        /*001a*/ 	.short	0x0064
        /*001c*/ 	.short	0x0082
	.zero		2


//--------------------- .nv.info                  --------------------------
	.section	.nv.info,"",@"SHT_CUDA_INFO"
	.align	4


	//----- nvinfo : EIATTR_REGCOUNT
	.align		4
        /*0000*/ 	.byte	0x04, 0x2f
        /*0002*/ 	.short	(.L_3 - .L_2)
	.align		4
.L_2:
        /*0004*/ 	.word	index@(_Z3addPdS_S_S_i)
        /*0008*/ 	.word	0x0000001e


	//----- nvinfo : EIATTR_FRAME_SIZE
	.align		4
.L_3:
        /*000c*/ 	.byte	0x04, 0x11
        /*000e*/ 	.short	(.L_5 - .L_4)
	.align		4
.L_4:
        /*0010*/ 	.word	index@(_Z3addPdS_S_S_i)
        /*0014*/ 	.word	0x00000020


	//----- nvinfo : EIATTR_MIN_STACK_SIZE
	.align		4
.L_5:
        /*0018*/ 	.byte	0x04, 0x12
        /*001a*/ 	.short	(.L_7 - .L_6)
	.align		4
.L_6:
        /*001c*/ 	.word	index@(_Z3addPdS_S_S_i)
        /*0020*/ 	.word	0x00000020
.L_7:


//--------------------- .nv.compat                --------------------------
	.section	.nv.compat,"",@"SHT_CUDA_COMPAT_INFO"
	.align	4
        /*0000*/ 	.byte	0x02, 0x09, 0x00, 0x00, 0x02, 0x02, 0x01, 0x00, 0x02, 0x05, 0x05, 0x00, 0x03, 0x07, 0x01, 0x01
        /*0010*/ 	.byte	0x02, 0x03, 0x00, 0x00, 0x02, 0x06, 0x01, 0x00, 0x04, 0x0b, 0x08, 0x00, 0x01, 0x00, 0x00, 0x00
        /*0020*/ 	.byte	0x00, 0x00, 0x00, 0x00


//--------------------- .nv.info._Z3addPdS_S_S_i  --------------------------
	.section	.nv.info._Z3addPdS_S_S_i,"",@"SHT_CUDA_INFO"
	.sectionflags	@""
	.align	4


	//----- nvinfo : EIATTR_CUDA_API_VERSION
	.align		4
        /*0000*/ 	.byte	0x04, 0x37
        /*0002*/ 	.short	(.L_9 - .L_8)
.L_8:
        /*0004*/ 	.word	0x00000082


	//----- nvinfo : EIATTR_KPARAM_INFO
	.align		4
.L_9:
        /*0008*/ 	.byte	0x04, 0x17
        /*000a*/ 	.short	(.L_11 - .L_10)
.L_10:
        /*000c*/ 	.word	0x00000000
        /*0010*/ 	.short	0x0004
        /*0012*/ 	.short	0x0020
        /*0014*/ 	.byte	0x00, 0xf0, 0x11, 0x00


	//----- nvinfo : EIATTR_KPARAM_INFO
	.align		4
.L_11:
        /*0018*/ 	.byte	0x04, 0x17
        /*001a*/ 	.short	(.L_13 - .L_12)
.L_12:
        /*001c*/ 	.word	0x00000000
        /*0020*/ 	.short	0x0003
        /*0022*/ 	.short	0x0018
        /*0024*/ 	.byte	0x00, 0xf5, 0x21, 0x00


	//----- nvinfo : EIATTR_KPARAM_INFO
	.align		4
.L_13:
        /*0028*/ 	.byte	0x04, 0x17
        /*002a*/ 	.short	(.L_15 - .L_14)
.L_14:
        /*002c*/ 	.word	0x00000000
        /*0030*/ 	.short	0x0002
        /*0032*/ 	.short	0x0010
        /*0034*/ 	.byte	0x00, 0xf5, 0x21, 0x00


	//----- nvinfo : EIATTR_KPARAM_INFO
	.align		4
.L_15:
        /*0038*/ 	.byte	0x04, 0x17
        /*003a*/ 	.short	(.L_17 - .L_16)
.L_16:
        /*003c*/ 	.word	0x00000000
        /*0040*/ 	.short	0x0001
        /*0042*/ 	.short	0x0008
        /*0044*/ 	.byte	0x00, 0xf5, 0x21, 0x00


	//----- nvinfo : EIATTR_KPARAM_INFO
	.align		4
.L_17:
        /*0048*/ 	.byte	0x04, 0x17
        /*004a*/ 	.short	(.L_19 - .L_18)
.L_18:
        /*004c*/ 	.word	0x00000000
        /*0050*/ 	.short	0x0000
        /*0052*/ 	.short	0x0000
        /*0054*/ 	.byte	0x00, 0xf5, 0x21, 0x00


	//----- nvinfo : EIATTR_SPARSE_MMA_MASK
	.align		4
.L_19:
        /*0058*/ 	.byte	0x03, 0x50
        /*005a*/ 	.short	0x0000


	//----- nvinfo : EIATTR_MAXREG_COUNT
	.align		4
        /*005c*/ 	.byte	0x03, 0x1b
        /*005e*/ 	.short	0x00ff


	//----- nvinfo : EIATTR_NUM_BARRIERS
	.align		4
        /*0060*/ 	.byte	0x02, 0x4c
        /*0062*/ 	.byte	0x01
	.zero		1


	//----- nvinfo : EIATTR_EXTERNS
	.align		4
        /*0064*/ 	.byte	0x04, 0x0f
        /*0066*/ 	.short	(.L_21 - .L_20)


	//   ....[0]....
	.align		4
.L_20:
        /*0068*/ 	.word	index@(vprintf)


	//----- nvinfo : EIATTR_MERCURY_ISA_VERSION
	.align		4
.L_21:
        /*006c*/ 	.byte	0x03, 0x5f
        /*006e*/ 	.short	0x0101


	//----- nvinfo : EIATTR_VRC_CTA_INIT_COUNT
	.align		4
        /*0070*/ 	.byte	0x02, 0x4a
	.zero		1
	.zero		1


	//----- nvinfo : EIATTR_SYSCALL_OFFSETS
	.align		4
        /*0074*/ 	.byte	0x04, 0x46
        /*0076*/ 	.short	(.L_23 - .L_22)


	//   ....[0]....
.L_22:
        /*0078*/ 	.word	0x00000ae0


	//   ....[1]....
        /*007c*/ 	.word	0x00000d00


	//----- nvinfo : EIATTR_EXIT_INSTR_OFFSETS
	.align		4
.L_23:
        /*0080*/ 	.byte	0x04, 0x1c
        /*0082*/ 	.short	(.L_25 - .L_24)


	//   ....[0]....
.L_24:
        /*0084*/ 	.word	0x00000d40


	//   ....[1]....
        /*0088*/ 	.word	0x00000dd0


	//----- nvinfo : EIATTR_CRS_STACK_SIZE
	.align		4
.L_25:
        /*008c*/ 	.byte	0x04, 0x1e
        /*008e*/ 	.short	(.L_27 - .L_26)
.L_26:
        /*0090*/ 	.word	0x00000000


	//----- nvinfo : EIATTR_CBANK_PARAM_SIZE
	.align		4
.L_27:
        /*0094*/ 	.byte	0x03, 0x19
        /*0096*/ 	.short	0x0024


	//----- nvinfo : EIATTR_PARAM_CBANK
	.align		4
        /*0098*/ 	.byte	0x04, 0x0a
        /*009a*/ 	.short	(.L_29 - .L_28)
	.align		4
.L_28:
        /*009c*/ 	.word	index@(.nv.constant0._Z3addPdS_S_S_i)
        /*00a0*/ 	.short	0x0380
        /*00a2*/ 	.short	0x0024


	//----- nvinfo : EIATTR_SW_WAR
	.align		4
.L_29:
        /*00a4*/ 	.byte	0x04, 0x36
        /*00a6*/ 	.short	(.L_31 - .L_30)
.L_30:
        /*00a8*/ 	.word	0x00000008
.L_31:


//--------------------- .nv.callgraph             --------------------------
	.section	.nv.callgraph,"",@"SHT_CUDA_CALLGRAPH"
	.align	4
	.sectionentsize	8
	.align		4
        /*0000*/ 	.word	0x00000000
	.align		4
        /*0004*/ 	.word	0xffffffff
	.align		4
        /*0008*/ 	.word	index@(_Z3addPdS_S_S_i)
	.align		4
        /*000c*/ 	.word	index@(vprintf)
	.align		4
        /*0010*/ 	.word	0x00000000
	.align		4
        /*0014*/ 	.word	0xfffffffe
	.align		4
        /*0018*/ 	.word	0x00000000
	.align		4
        /*001c*/ 	.word	0xfffffffd
	.align		4
        /*0020*/ 	.word	0x00000000
	.align		4
        /*0024*/ 	.word	0xfffffffc


//--------------------- .nv.constant4             --------------------------
	.section	.nv.constant4,"a",@progbits
	.align	8
	.align		8
.nv.constant4:
        /*0000*/ 	.dword	vprintf
	.align		8
        /*0008*/ 	.dword	$str
	.align		8
        /*0010*/ 	.dword	$str$1


//--------------------- .text._Z3addPdS_S_S_i     --------------------------
	.section	.text._Z3addPdS_S_S_i,"ax",@progbits
	.align	128
        .global         _Z3addPdS_S_S_i
        .type           _Z3addPdS_S_S_i,@function
        .size           _Z3addPdS_S_S_i,(.L_x_7 - _Z3addPdS_S_S_i)
        .other          _Z3addPdS_S_S_i,@"STO_CUDA_ENTRY STV_DEFAULT"
_Z3addPdS_S_S_i:
.text._Z3addPdS_S_S_i:
[----:B------:R-:W0:Y:S01]  /*0000*/  LDC R1, c[0x0][0x37c] ;  /* 0x0000df00ff017b82 */ /* 0x000e220000000800 */
[----:B------:R-:W1:Y:S01]  /*0010*/  S2R R22, SR_TID.X ;  /* 0x0000000000167919 */ /* 0x000e620000002100 */
[----:B------:R-:W2:Y:S01]  /*0020*/  LDCU UR5, c[0x0][0x2fc] ;  /* 0x00005f80ff0577ac */ /* 0x000ea20008000800 */
[----:B0-----:R-:W-:Y:S01]  /*0030*/  VIADD R1, R1, 0xffffffe0 ;  /* 0xffffffe001017836 */ /* 0x001fe20000000000 */
[----:B------:R-:W1:Y:S01]  /*0040*/  S2R R17, SR_CTAID.X ;  /* 0x0000000000117919 */ /* 0x000e620000002500 */
[----:B------:R-:W1:Y:S01]  /*0050*/  LDCU UR6, c[0x0][0x360] ;  /* 0x00006c00ff0677ac */ /* 0x000e620008000800 */
[----:B------:R-:W0:Y:S01]  /*0060*/  LDCU UR7, c[0x0][0x3a0] ;  /* 0x00007400ff0777ac */ /* 0x000e220008000800 */
[----:B------:R-:W3:Y:S01]  /*0070*/  LDCU UR4, c[0x0][0x2f8] ;  /* 0x00005f00ff0477ac */ /* 0x000ee20008000800 */
[----:B------:R-:W4:Y:S01]  /*0080*/  LDCU.64 UR36, c[0x0][0x358] ;  /* 0x00006b00ff2477ac */ /* 0x000f220008000a00 */
[----:B---3--:R-:W-:Y:S01]  /*0090*/  IADD3 R18, P1, PT, R1, UR4, RZ ;  /* 0x0000000401127c10 */ /* 0x008fe2000ff3e0ff */
[----:B-1----:R-:W-:-:S04]  /*00a0*/  IMAD R16, R17, UR6, R22 ;  /* 0x0000000611107c24 */ /* 0x002fc8000f8e0216 */
[----:B--2---:R-:W-:Y:S01]  /*00b0*/  IMAD.X R2, RZ, RZ, UR5, P1 ;  /* 0x00000005ff027e24 */ /* 0x004fe200088e06ff */
[----:B0-----:R-:W-:-:S13]  /*00c0*/  ISETP.GE.AND P0, PT, R16, UR7, PT ;  /* 0x0000000710007c0c */ /* 0x001fda000bf06270 */
[----:B----4-:R-:W-:Y:S05]  /*00d0*/  @P0 BRA `(.L_x_0) ;  /* 0x0000000800840947 */ /* 0x010fea0003800000 */
[----:B------:R-:W0:Y:S01]  /*00e0*/  LDC.64 R12, c[0x0][0x380] ;  /* 0x0000e000ff0c7b82 */ /* 0x000e220000000a00 */
[----:B------:R-:W-:-:S07]  /*00f0*/  UMOV UR4, URZ ;  /* 0x000000ff00047c82 */ /* 0x000fce0008000000 */
[----:B------:R-:W1:Y:S08]  /*0100*/  LDC.64 R8, c[0x0][0x388] ;  /* 0x0000e200ff087b82 */ /* 0x000e700000000a00 */
[----:B------:R-:W2:Y:S01]  /*0110*/  LDC.64 R4, c[0x0][0x390] ;  /* 0x0000e400ff047b82 */ /* 0x000ea20000000a00 */
[----:B0-----:R-:W-:-:S04]  /*0120*/  IMAD.WIDE R12, R16, 0x8, R12 ;  /* 0x00000008100c7825 */ /* 0x001fc800078e020c */
[----:B-1----:R-:W-:-:S04]  /*0130*/  IMAD.WIDE R8, R16, 0x8, R8 ;  /* 0x0000000810087825 */ /* 0x002fc800078e0208 */
[----:B--2---:R-:W-:-:S07]  /*0140*/  IMAD.WIDE R4, R16, 0x8, R4 ;  /* 0x0000000810047825 */ /* 0x004fce00078e0204 */
.L_x_2:
[----:B------:R-:W0:Y:S01]  /*0150*/  I2F.F64.U32 R6, UR4 ;  /* 0x0000000400067d12 */ /* 0x000e220008201800 */
[----:B------:R-:W-:Y:S01]  /*0160*/  UIADD3 UR4, UPT, UPT, UR4, 0x1, URZ ;  /* 0x0000000104047890 */ /* 0x000fe2000fffe0ff */
[----:B------:R-:W-:Y:S01]  /*0170*/  CS2R R14, SRZ ;  /* 0x00000000000e7805 */ /* 0x000fe2000001ff00 */
[----:B------:R-:W-:Y:S02]  /*0180*/  UMOV UR5, 0xf ;  /* 0x0000000f00057882 */ /* 0x000fe40000000000 */
[----:B--2---:R-:W-:-:S11]  /*0190*/  UISETP.NE.AND UP1, UPT, UR4, 0xa, UPT ;  /* 0x0000000a0400788c */ /* 0x004fd6000bf25270 */
.L_x_1:
[----:B--2---:R-:W2:Y:S04]  /*01a0*/  LDG.E.64 R10, desc[UR36][R12.64] ;  /* 0x000000240c0a7981 */ /* 0x004ea8000c1e1b00 */
[----:B------:R-:W2:Y:S02]  /*01b0*/  LDG.E.64 R20, desc[UR36][R8.64] ;  /* 0x0000002408147981 */ /* 0x000ea4000c1e1b00 */
[----:B--2---:R-:W-:-:S08]  /*01c0*/  DMUL R10, R10, R20 ;  /* 0x000000140a0a7228 */ /* 0x004fd00000000000 */
[----:B------:R-:W-:-:S08]  /*01d0*/  DMUL R10, R10, R14 ;  /* 0x0000000e0a0a7228 */ /* 0x000fd00000000000 */
[----:B0-----:R-:W-:-:S07]  /*01e0*/  DMUL R10, R6, R10 ;  /* 0x0000000a060a7228 */ /* 0x001fce0000000000 */
[----:B------:R0:W-:Y:S04]  /*01f0*/  STG.E.64 desc[UR36][R4.64], R10 ;  /* 0x0000000a04007986 */ /* 0x0001e8000c101b24 */
[----:B------:R-:W2:Y:S04]  /*0200*/  LDG.E.64 R20, desc[UR36][R12.64] ;  /* 0x000000240c147981 */ /* 0x000ea8000c1e1b00 */
[----:B------:R-:W2:Y:S01]  /*0210*/  LDG.E.64 R24, desc[UR36][R8.64] ;  /* 0x0000002408187981 */ /* 0x000ea2000c1e1b00 */
[----:B------:R-:W-:-:S09]  /*0220*/  UIADD3 UR6, UPT, UPT, UR5, -0xe, URZ ;  /* 0xfffffff205067890 */ /* 0x000fd2000fffe0ff */
[----:B------:R-:W1:Y:S01]  /*0230*/  I2F.F64.U32 R26, UR6 ;  /* 0x00000006001a7d12 */ /* 0x000e620008201800 */
[----:B--2---:R-:W-:-:S08]  /*0240*/  DMUL R20, R20, R24 ;  /* 0x0000001814147228 */ /* 0x004fd00000000000 */
[----:B-1----:R-:W-:-:S08]  /*0250*/  DMUL R20, R20, R26 ;  /* 0x0000001a14147228 */ /* 0x002fd00000000000 */
[----:B------:R-:W-:-:S07]  /*0260*/  DMUL R20, R6, R20 ;  /* 0x0000001406147228 */ /* 0x000fce0000000000 */
[----:B------:R1:W-:Y:S04]  /*0270*/  STG.E.64 desc[UR36][R4.64], R20 ;  /* 0x0000001404007986 */ /* 0x0003e8000c101b24 */
[----:B------:R-:W2:Y:S04]  /*0280*/  LDG.E.64 R24, desc[UR36][R12.64] ;  /* 0x000000240c187981 */ /* 0x000ea8000c1e1b00 */
[----:B------:R-:W2:Y:S01]  /*0290*/  LDG.E.64 R26, desc[UR36][R8.64] ;  /* 0x00000024081a7981 */ /* 0x000ea2000c1e1b00 */
[----:B------:R-:W-:-:S09]  /*02a0*/  UIADD3 UR6, UPT, UPT, UR5, -0xd, URZ ;  /* 0xfffffff305067890 */ /* 0x000fd2000fffe0ff */
[----:B0-----:R-:W0:Y:S01]  /*02b0*/  I2F.F64.U32 R10, UR6 ;  /* 0x00000006000a7d12 */ /* 0x001e220008201800 */
[----:B--2---:R-:W-:-:S08]  /*02c0*/  DMUL R24, R24, R26 ;  /* 0x0000001a18187228 */ /* 0x004fd00000000000 */
[----:B0-----:R-:W-:-:S08]  /*02d0*/  DMUL R10, R24, R10 ;  /* 0x0000000a180a7228 */ /* 0x001fd00000000000 */
[----:B------:R-:W-:-:S07]  /*02e0*/  DMUL R10, R6, R10 ;  /* 0x0000000a060a7228 */ /* 0x000fce0000000000 */
[----:B------:R0:W-:Y:S04]  /*02f0*/  STG.E.64 desc[UR36][R4.64], R10 ;  /* 0x0000000a04007986 */ /* 0x0001e8000c101b24 */
[----:B------:R-:W2:Y:S04]  /*0300*/  LDG.E.64 R24, desc[UR36][R12.64] ;  /* 0x000000240c187981 */ /* 0x000ea8000c1e1b00 */
[----:B------:R-:W2:Y:S01]  /*0310*/  LDG.E.64 R26, desc[UR36][R8.64] ;  /* 0x00000024081a7981 */ /* 0x000ea2000c1e1b00 */
[----:B------:R-:W-:-:S09]  /*0320*/  UIADD3 UR6, UPT, UPT, UR5, -0xc, URZ ;  /* 0xfffffff405067890 */ /* 0x000fd2000fffe0ff */
[----:B-1----:R-:W1:Y:S01]  /*0330*/  I2F.F64.U32 R20, UR6 ;  /* 0x0000000600147d12 */ /* 0x002e620008201800 */
        /* <DEDUP_REMOVED lines=92> */
[----:B------:R-:W3:Y:S04]  /*0900*/  LDG.E.64 R10, desc[UR36][R12.64] ;  /* 0x000000240c0a7981 */ /* 0x000ee8000c1e1b00 */
[----:B------:R-:W3:Y:S01]  /*0910*/  LDG.E.64 R26, desc[UR36][R8.64] ;  /* 0x00000024081a7981 */ /* 0x000ee2000c1e1b00 */
[----:B-1----:R-:W0:Y:S01]  /*0920*/  I2F.F64.U32 R20, UR5 ;  /* 0x0000000500147d12 */ /* 0x002e220008201800 */
[----:B------:R-:W-:Y:S01]  /*0930*/  UIADD3 UR5, UPT, UPT, UR5, 0x10, URZ ;  /* 0x0000001005057890 */ /* 0x000fe2000fffe0ff */
[----:B------:R-:W-:-:S03]  /*0940*/  DADD R14, R14, 16 ;  /* 0x403000000e0e7429 */ /* 0x000fc60000000000 */
[----:B------:R-:W-:Y:S01]  /*0950*/  UISETP.NE.AND UP0, UPT, UR5, 0x271f, UPT ;  /* 0x0000271f0500788c */ /* 0x000fe2000bf05270 */
[----:B---3--:R-:W-:-:S08]  /*0960*/  DMUL R10, R10, R26 ;  /* 0x0000001a0a0a7228 */ /* 0x008fd00000000000 */
[----:B0-----:R-:W-:-:S08]  /*0970*/  DMUL R10, R10, R20 ;  /* 0x000000140a0a7228 */ /* 0x001fd00000000000 */
[----:B------:R-:W-:-:S07]  /*0980*/  DMUL R10, R6, R10 ;  /* 0x0000000a060a7228 */ /* 0x000fce0000000000 */
[----:B------:R2:W-:Y:S01]  /*0990*/  STG.E.64 desc[UR36][R4.64], R10 ;  /* 0x0000000a04007986 */ /* 0x0005e2000c101b24 */
[----:B------:R-:W-:Y:S05]  /*09a0*/  BRA.U UP0, `(.L_x_1) ;  /* 0xfffffff500fc7547 */ /* 0x000fea000b83ffff */
[----:B------:R-:W-:Y:S05]  /*09b0*/  BRA.U UP1, `(.L_x_2) ;  /* 0xfffffff501e47547 */ /* 0x000fea000b83ffff */
[----:B------:R-:W-:-:S04]  /*09c0*/  IMAD.MOV.U32 R3, RZ, RZ, 0x3afb7e91 ;  /* 0x3afb7e91ff037424 */ /* 0x000fc800078e00ff */
[----:B------:R-:W-:-:S05]  /*09d0*/  IMAD R0, R16, R3, 0x346dc0 ;  /* 0x00346dc010007424 */ /* 0x000fca00078e0203 */
[----:B------:R-:W-:-:S04]  /*09e0*/  SHF.L.W.U32.HI R0, R0, 0x1c, R0 ;  /* 0x0000001c00007819 */ /* 0x000fc80000010e00 */
[----:B------:R-:W-:-:S13]  /*09f0*/  ISETP.GT.U32.AND P0, PT, R0, 0x68db8, PT ;  /* 0x00068db80000780c */ /* 0x000fda0003f04070 */
[----:B------:R-:W-:Y:S05]  /*0a00*/  @P0 BRA `(.L_x_0) ;  /* 0x0000000000380947 */ /* 0x000fea0003800000 */
[----:B------:R-:W3:Y:S04]  /*0a10*/  LDG.E.64 R12, desc[UR36][R12.64] ;  /* 0x000000240c0c7981 */ /* 0x000ee8000c1e1b00 */
[----:B------:R-:W4:Y:S01]  /*0a20*/  LDG.E.64 R8, desc[UR36][R8.64] ;  /* 0x0000002408087981 */ /* 0x000f22000c1e1b00 */
[----:B------:R-:W-:Y:S01]  /*0a30*/  MOV R0, 0x0 ;  /* 0x0000000000007802 */ /* 0x000fe20000000f00 */
[----:B------:R-:W2:Y:S01]  /*0a40*/  LDCU.64 UR4, c[0x4][0x8] ;  /* 0x01000100ff0477ac */ /* 0x000ea20008000a00 */
[----:B------:R-:W-:Y:S01]  /*0a50*/  IMAD.MOV.U32 R6, RZ, RZ, R18 ;  /* 0x000000ffff067224 */ /* 0x000fe200078e0012 */
[----:B------:R0:W-:Y:S01]  /*0a60*/  STL [R1], R16 ;  /* 0x0000001001007387 */ /* 0x0001e20000100800 */
[----:B------:R0:W1:Y:S01]  /*0a70*/  LDC.64 R14, c[0x4][R0] ;  /* 0x01000000000e7b82 */ /* 0x0000620000000a00 */
[----:B------:R-:W-:Y:S01]  /*0a80*/  MOV R7, R2 ;  /* 0x0000000200077202 */ /* 0x000fe20000000f00 */
[----:B--2---:R-:W-:-:S02]  /*0a90*/  IMAD.U32 R4, RZ, RZ, UR4 ;  /* 0x00000004ff047e24 */ /* 0x004fc4000f8e00ff */
[----:B------:R-:W-:Y:S01]  /*0aa0*/  IMAD.U32 R5, RZ, RZ, UR5 ;  /* 0x00000005ff057e24 */ /* 0x000fe2000f8e00ff */
[----:B---3--:R0:W-:Y:S04]  /*0ab0*/  STL.64 [R1+0x8], R12 ;  /* 0x0000080c01007387 */ /* 0x0081e80000100a00 */
[----:B-1--4-:R0:W-:Y:S02]  /*0ac0*/  STL.128 [R1+0x10], R8 ;  /* 0x0000100801007387 */ /* 0x0121e40000100c00 */
[----:B------:R-:W-:-:S07]  /*0ad0*/  LEPC R20, `(.L_x_0) ;  /* 0x000000001014794e */ /* 0x000fce0000000000 */
[----:B0-----:R-:W-:Y:S05]  /*0ae0*/  CALL.ABS.NOINC R14 ;  /* 0x000000000e007343 */ /* 0x001fea0003c00000 */
.L_x_0:
[----:B------:R-:W-:Y:S05]  /*0af0*/  WARPSYNC.ALL ;  /* 0x0000000000007948 */ /* 0x000fea0003800000 */
[----:B------:R-:W0:Y:S01]  /*0b00*/  S2R R8, SR_CgaCtaId ;  /* 0x0000000000087919 */ /* 0x000e220000008800 */
[----:B------:R-:W-:Y:S01]  /*0b10*/  MOV R3, 0x400 ;  /* 0x0000040000037802 */ /* 0x000fe20000000f00 */
[----:B------:R-:W-:Y:S01]  /*0b20*/  BSSY.RECONVERGENT B0, `(.L_x_3) ;  /* 0x000000a000007945 */ /* 0x000fe20003800200 */
[----:B------:R-:W-:Y:S01]  /*0b30*/  BAR.SYNC.DEFER_BLOCKING 0x0 ;  /* 0x0000000000007b1d */ /* 0x000fe20000010000 */
[----:B------:R-:W-:Y:S02]  /*0b40*/  ISETP.NE.AND P0, PT, R22, RZ, PT ;  /* 0x000000ff1600720c */ /* 0x000fe40003f05270 */
[----:B------:R-:W-:-:S02]  /*0b50*/  I2FP.F32.U32 R0, R17 ;  /* 0x0000001100007245 */ /* 0x000fc40000201000 */
[----:B0-----:R-:W-:Y:S02]  /*0b60*/  LEA R8, R8, R3, 0x18 ;  /* 0x0000000308087211 */ /* 0x001fe400078ec0ff */
[----:B------:R-:W-:-:S07]  /*0b70*/  FSEL R3, R0, 9.9999997473787516356e-05, !P0 ;  /* 0x38d1b71700037808 */ /* 0x000fce0004000000 */
.L_x_4:
[----:B--2---:R-:W0:Y:S02]  /*0b80*/  LDS R4, [R8] ;  /* 0x0000000008047984 */ /* 0x004e240000000800 */
[----:B0-----:R-:W-:-:S05]  /*0b90*/  FADD R5, R3, R4 ;  /* 0x0000000403057221 */ /* 0x001fca0000000000 */
[----:B------:R-:W0:Y:S02]  /*0ba0*/  ATOMS.CAST.SPIN P0, [R8], R4, R5 ;  /* 0x000000040800758d */ /* 0x000e240001800005 */
[----:B0-----:R-:W-:Y:S05]  /*0bb0*/  @!P0 BRA `(.L_x_4) ;  /* 0xfffffffc00f08947 */ /* 0x001fea000383ffff */
[----:B------:R-:W-:Y:S05]  /*0bc0*/  BSYNC.RECONVERGENT B0 ;  /* 0x0000000000007941 */ /* 0x000fea0003800200 */
.L_x_3:
[----:B------:R-:W-:Y:S01]  /*0bd0*/  IMAD.MOV.U32 R3, RZ, RZ, 0x3afb7e91 ;  /* 0x3afb7e91ff037424 */ /* 0x000fe200078e00ff */
[----:B------:R-:W-:Y:S03]  /*0be0*/  BAR.SYNC.DEFER_BLOCKING 0x0 ;  /* 0x0000000000007b1d */ /* 0x000fe60000010000 */
[----:B------:R-:W-:-:S05]  /*0bf0*/  IMAD R3, R16, R3, 0x346dc0 ;  /* 0x00346dc010037424 */ /* 0x000fca00078e0203 */
[----:B------:R-:W-:-:S04]  /*0c00*/  SHF.L.W.U32.HI R3, R3, 0x1c, R3 ;  /* 0x0000001c03037819 */ /* 0x000fc80000010e03 */
[----:B------:R-:W-:-:S13]  /*0c10*/  ISETP.GT.U32.AND P0, PT, R3, 0x68db8, PT ;  /* 0x00068db80300780c */ /* 0x000fda0003f04070 */
[----:B------:R-:W-:Y:S05]  /*0c20*/  @P0 BRA `(.L_x_5) ;  /* 0x0000000000380947 */ /* 0x000fea0003800000 */
[----:B------:R-:W0:Y:S01]  /*0c30*/  S2R R3, SR_SWINHI ;  /* 0x0000000000037919 */ /* 0x000e220000002f00 */
[----:B------:R-:W-:Y:S01]  /*0c40*/  MOV R0, 0x0 ;  /* 0x0000000000007802 */ /* 0x000fe20000000f00 */
[----:B------:R-:W1:Y:S01]  /*0c50*/  LDCU.64 UR4, c[0x4][0x10] ;  /* 0x01000200ff0477ac */ /* 0x000e620008000a00 */
[----:B------:R-:W-:Y:S01]  /*0c60*/  MOV R6, R18 ;  /* 0x0000001200067202 */ /* 0x000fe20000000f00 */
[----:B------:R2:W-:Y:S01]  /*0c70*/  STL.64 [R1], R16 ;  /* 0x0000001001007387 */ /* 0x0005e20000100a00 */
[----:B------:R2:W3:Y:S01]  /*0c80*/  LDC.64 R10, c[0x4][R0] ;  /* 0x01000000000a7b82 */ /* 0x0004e20000000a00 */
[----:B------:R-:W-:Y:S02]  /*0c90*/  IMAD.MOV.U32 R7, RZ, RZ, R2 ;  /* 0x000000ffff077224 */ /* 0x000fe400078e0002 */
[----:B-1----:R-:W-:Y:S02]  /*0ca0*/  IMAD.U32 R4, RZ, RZ, UR4 ;  /* 0x00000004ff047e24 */ /* 0x002fe4000f8e00ff */
[----:B------:R-:W-:Y:S01]  /*0cb0*/  IMAD.U32 R5, RZ, RZ, UR5 ;  /* 0x00000005ff057e24 */ /* 0x000fe2000f8e00ff */
[----:B------:R-:W-:-:S02]  /*0cc0*/  MOV R8, R8 ;  /* 0x0000000800087202 */ /* 0x000fc40000000f00 */
[----:B0-----:R-:W-:-:S05]  /*0cd0*/  MOV R9, R3 ;  /* 0x0000000300097202 */ /* 0x001fca0000000f00 */
[----:B------:R2:W-:Y:S02]  /*0ce0*/  STL.64 [R1+0x8], R8 ;  /* 0x0000080801007387 */ /* 0x0005e40000100a00 */
[----:B------:R-:W-:-:S07]  /*0cf0*/  LEPC R20, `(.L_x_5) ;  /* 0x000000001014794e */ /* 0x000fce0000000000 */
[----:B--23--:R-:W-:Y:S05]  /*0d00*/  CALL.ABS.NOINC R10 ;  /* 0x000000000a007343 */ /* 0x00cfea0003c00000 */
.L_x_5:
[----:B------:R-:W-:Y:S05]  /*0d10*/  WARPSYNC.ALL ;  /* 0x0000000000007948 */ /* 0x000fea0003800000 */
[----:B------:R-:W-:Y:S01]  /*0d20*/  BAR.SYNC.DEFER_BLOCKING 0x0 ;  /* 0x0000000000007b1d */ /* 0x000fe20000010000 */
[----:B------:R-:W-:-:S13]  /*0d30*/  ISETP.NE.AND P0, PT, R22, RZ, PT ;  /* 0x000000ff1600720c */ /* 0x000fda0003f05270 */
[----:B------:R-:W-:Y:S05]  /*0d40*/  @P0 EXIT ;  /* 0x000000000000094d */ /* 0x000fea0003800000 */
[----:B------:R-:W0:Y:S01]  /*0d50*/  S2UR UR5, SR_CgaCtaId ;  /* 0x00000000000579c3 */ /* 0x000e220000008800 */
[----:B------:R-:W-:-:S07]  /*0d60*/  UMOV UR4, 0x400 ;  /* 0x0000040000047882 */ /* 0x000fce0000000000 */
[----:B------:R-:W1:Y:S01]  /*0d70*/  LDC.64 R4, c[0x0][0x398] ;  /* 0x0000e600ff047b82 */ /* 0x000e620000000a00 */
[----:B0-----:R-:W-:Y:S01]  /*0d80*/  ULEA UR4, UR5, UR4, 0x18 ;  /* 0x0000000405047291 */ /* 0x001fe2000f8ec0ff */
[----:B-1----:R-:W-:-:S08]  /*0d90*/  IMAD.WIDE.U32 R4, R17, 0x8, R4 ;  /* 0x0000000811047825 */ /* 0x002fd000078e0004 */
[----:B------:R-:W0:Y:S02]  /*0da0*/  LDS R2, [UR4] ;  /* 0x00000004ff027984 */ /* 0x000e240008000800 */
[----:B0-----:R-:W0:Y:S02]  /*0db0*/  F2F.F64.F32 R2, R2 ;  /* 0x0000000200027310 */ /* 0x001e240000201800 */
[----:B0-----:R-:W-:Y:S01]  /*0dc0*/  STG.E.64 desc[UR36][R4.64], R2 ;  /* 0x0000000204007986 */ /* 0x001fe2000c101b24 */
[----:B------:R-:W-:Y:S05]  /*0dd0*/  EXIT ;  /* 0x000000000000794d */ /* 0x000fea0003800000 */
.L_x_6:
[----:B------:R-:W-:-:S00]  /*0de0*/  BRA `(.L_x_6) ;  /* 0xfffffffc00fc7947 */ /* 0x000fc0000383ffff */
[----:B------:R-:W-:-:S00]  /*0df0*/  NOP ;  /* 0x0000000000007918 */ /* 0x000fc00000000000 */
        /* <DEDUP_REMOVED lines=8> */
.L_x_7:


//--------------------- .nv.global.init           --------------------------
	.section	.nv.global.init,"aw",@progbits
.nv.global.init:
	.type		$str,@object
	.size		$str,($str$1 - $str)
$str:
        /*0000*/ 	.byte	0x4f, 0x6e, 0x20, 0x67, 0x70, 0x75, 0x20, 0x25, 0x64, 0x2c, 0x20, 0x25, 0x66, 0x20, 0x2a, 0x20
        /*0010*/ 	.byte	0x25, 0x66, 0x20, 0x2a, 0x20, 0x39, 0x39, 0x39, 0x39, 0x20, 0x3d, 0x20, 0x25, 0x66, 0x20, 0x0a
        /*0020*/ 	.byte	0x00
	.type		$str$1,@object
	.size		$str$1,(.L_1 - $str$1)
$str$1:
        /*0021*/ 	.byte	0x4f, 0x6e, 0x20, 0x47, 0x50, 0x55, 0x20, 0x25, 0x64, 0x2c, 0x20, 0x62, 0x6c, 0x6f, 0x63, 0x6b
        /*0031*/ 	.byte	0x49, 0x64, 0x78, 0x2e, 0x78, 0x20, 0x3d, 0x20, 0x25, 0x64, 0x2c, 0x20, 0x73, 0x68, 0x61, 0x72
        /*0041*/ 	.byte	0x65, 0x64, 0x5f, 0x6e, 0x75, 0x6d, 0x20, 0x3d, 0x20, 0x25, 0x66, 0x0a, 0x00
.L_1:


//--------------------- .nv.shared._Z3addPdS_S_S_i --------------------------
	.section	.nv.shared._Z3addPdS_S_S_i,"aw",@nobits
	.sectionflags	@""
	.align	16
	.zero		1024


//--------------------- .nv.shared.reserved.0     --------------------------
	.section	.nv.shared.reserved.0,"aw",@nobits
	.weak		__nv_reservedSMEM_offset_0_alias
	.size		__nv_reservedSMEM_offset_0_alias, 0, 64
	.other		__nv_reservedSMEM_offset_0_alias,@"STO_CUDA_RESERVED_SHARED STV_DEFAULT"
__nv_reservedSMEM_offset_0_alias:
	.zero		0
	.zero		64


//--------------------- .nv.constant0._Z3addPdS_S_S_i --------------------------
	.section	.nv.constant0._Z3addPdS_S_S_i,"a",@progbits
	.sectionflags	@""
	.align	4
.nv.constant0._Z3addPdS_S_S_i:
	.zero		932


//--------------------- SYMBOLS --------------------------

	.type		.nv.reservedSmem.offset0,@object
	.size		.nv.reservedSmem.offset0,0x4
	.type		.nv.reservedSmem.cap,@object
	.size		.nv.reservedSmem.cap,0x4
	.type		vprintf,@function
